//
// Generated by NVIDIA NVVM Compiler
//
// Compiler Build ID: CL-36424714
// Cuda compilation tools, release 13.0, V13.0.88
// Based on NVVM 20.0.0
//

.version 9.0
.target sm_100
.address_size 64

	// .globl	_Z9matrixMulPKfS0_Pfi

.visible .entry _Z9matrixMulPKfS0_Pfi(
	.param .u64 .ptr .align 1 _Z9matrixMulPKfS0_Pfi_param_0,
	.param .u64 .ptr .align 1 _Z9matrixMulPKfS0_Pfi_param_1,
	.param .u64 .ptr .align 1 _Z9matrixMulPKfS0_Pfi_param_2,
	.param .u32 _Z9matrixMulPKfS0_Pfi_param_3
)
{
	.reg .pred 	%p<10>;
	.reg .b32 	%r<40>;
	.reg .b32 	%f<55>;
	.reg .b64 	%rd<66>;

	ld.param.u64 	%rd15, [_Z9matrixMulPKfS0_Pfi_param_0];
	ld.param.u64 	%rd16, [_Z9matrixMulPKfS0_Pfi_param_1];
	ld.param.u64 	%rd14, [_Z9matrixMulPKfS0_Pfi_param_2];
	ld.param.u32 	%r16, [_Z9matrixMulPKfS0_Pfi_param_3];
	cvta.to.global.u64 	%rd1, %rd16;
	cvta.to.global.u64 	%rd2, %rd15;
	mov.u32 	%r17, %ntid.x;
	mov.u32 	%r18, %ctaid.x;
	mov.u32 	%r19, %tid.x;
	mad.lo.s32 	%r1, %r17, %r18, %r19;
	setp.lt.s32 	%p1, %r16, 1;
	@%p1 bra 	$L__BB0_12;
	cvta.to.global.u64 	%rd17, %rd14;
	mov.u32 	%r21, %tid.y;
	mov.u32 	%r22, %ctaid.y;
	mov.u32 	%r23, %ntid.y;
	mad.lo.s32 	%r24, %r23, %r22, %r21;
	mul.lo.s32 	%r2, %r16, %r24;
	add.s32 	%r25, %r2, %r1;
	mul.wide.s32 	%rd18, %r25, 4;
	add.s64 	%rd3, %rd17, %rd18;
	ld.global.f32 	%f52, [%rd3];
	and.b32  	%r3, %r16, 7;
	setp.lt.u32 	%p2, %r16, 8;
	mov.b32 	%r38, 0;
	@%p2 bra 	$L__BB0_4;
	and.b32  	%r26, %r16, 2147483640;
	neg.s32 	%r36, %r26;
	mul.wide.u32 	%rd19, %r16, 4;
	add.s64 	%rd4, %rd1, %rd19;
	mul.wide.u32 	%rd20, %r16, 8;
	add.s64 	%rd5, %rd1, %rd20;
	mul.wide.u32 	%rd21, %r16, 12;
	add.s64 	%rd6, %rd1, %rd21;
	mul.wide.u32 	%rd22, %r16, 16;
	add.s64 	%rd7, %rd1, %rd22;
	mul.wide.u32 	%rd23, %r16, 20;
	add.s64 	%rd8, %rd1, %rd23;
	mul.wide.u32 	%rd24, %r16, 24;
	add.s64 	%rd9, %rd1, %rd24;
	mul.wide.u32 	%rd25, %r16, 28;
	add.s64 	%rd10, %rd1, %rd25;
	mul.wide.u32 	%rd26, %r2, 4;
	add.s64 	%rd27, %rd26, %rd2;
	add.s64 	%rd65, %rd27, 16;
	mov.u32 	%r35, %r1;
$L__BB0_3:
	.pragma "nounroll";
	and.b32  	%r38, %r16, 2147483640;
	mul.wide.s32 	%rd28, %r35, 4;
	add.s64 	%rd29, %rd4, %rd28;
	add.s64 	%rd30, %rd5, %rd28;
	add.s64 	%rd31, %rd6, %rd28;
	add.s64 	%rd32, %rd7, %rd28;
	add.s64 	%rd33, %rd8, %rd28;
	add.s64 	%rd34, %rd9, %rd28;
	add.s64 	%rd35, %rd10, %rd28;
	add.s64 	%rd36, %rd1, %rd28;
	ld.global.f32 	%f9, [%rd65+-16];
	ld.global.f32 	%f10, [%rd36];
	fma.rn.f32 	%f11, %f9, %f10, %f52;
	st.global.f32 	[%rd3], %f11;
	ld.global.f32 	%f12, [%rd65+-12];
	ld.global.f32 	%f13, [%rd29];
	fma.rn.f32 	%f14, %f12, %f13, %f11;
	st.global.f32 	[%rd3], %f14;
	ld.global.f32 	%f15, [%rd65+-8];
	ld.global.f32 	%f16, [%rd30];
	fma.rn.f32 	%f17, %f15, %f16, %f14;
	st.global.f32 	[%rd3], %f17;
	ld.global.f32 	%f18, [%rd65+-4];
	ld.global.f32 	%f19, [%rd31];
	fma.rn.f32 	%f20, %f18, %f19, %f17;
	st.global.f32 	[%rd3], %f20;
	ld.global.f32 	%f21, [%rd65];
	ld.global.f32 	%f22, [%rd32];
	fma.rn.f32 	%f23, %f21, %f22, %f20;
	st.global.f32 	[%rd3], %f23;
	ld.global.f32 	%f24, [%rd65+4];
	ld.global.f32 	%f25, [%rd33];
	fma.rn.f32 	%f26, %f24, %f25, %f23;
	st.global.f32 	[%rd3], %f26;
	ld.global.f32 	%f27, [%rd65+8];
	ld.global.f32 	%f28, [%rd34];
	fma.rn.f32 	%f29, %f27, %f28, %f26;
	st.global.f32 	[%rd3], %f29;
	ld.global.f32 	%f30, [%rd65+12];
	ld.global.f32 	%f31, [%rd35];
	fma.rn.f32 	%f52, %f30, %f31, %f29;
	st.global.f32 	[%rd3], %f52;
	add.s32 	%r36, %r36, 8;
	shl.b32 	%r27, %r16, 3;
	add.s32 	%r35, %r35, %r27;
	add.s64 	%rd65, %rd65, 32;
	setp.ne.s32 	%p3, %r36, 0;
	@%p3 bra 	$L__BB0_3;
$L__BB0_4:
	setp.eq.s32 	%p4, %r3, 0;
	@%p4 bra 	$L__BB0_12;
	and.b32  	%r11, %r16, 3;
	setp.lt.u32 	%p5, %r3, 4;
	@%p5 bra 	$L__BB0_7;
	add.s32 	%r28, %r38, %r2;
	mul.wide.u32 	%rd37, %r28, 4;
	add.s64 	%rd38, %rd2, %rd37;
	ld.global.f32 	%f32, [%rd38];
	mad.lo.s32 	%r29, %r38, %r16, %r1;
	mul.wide.s32 	%rd39, %r29, 4;
	add.s64 	%rd40, %rd1, %rd39;
	ld.global.f32 	%f33, [%rd40];
	fma.rn.f32 	%f34, %f32, %f33, %f52;
	st.global.f32 	[%rd3], %f34;
	cvt.u64.u32 	%rd41, %r2;
	cvt.u64.u32 	%rd42, %r38;
	add.s64 	%rd43, %rd42, %rd41;
	shl.b64 	%rd44, %rd43, 2;
	add.s64 	%rd45, %rd2, %rd44;
	ld.global.f32 	%f35, [%rd45+4];
	mul.wide.u32 	%rd46, %r16, 4;
	add.s64 	%rd47, %rd40, %rd46;
	ld.global.f32 	%f36, [%rd47];
	fma.rn.f32 	%f37, %f35, %f36, %f34;
	st.global.f32 	[%rd3], %f37;
	ld.global.f32 	%f38, [%rd45+8];
	add.s64 	%rd48, %rd47, %rd46;
	ld.global.f32 	%f39, [%rd48];
	fma.rn.f32 	%f40, %f38, %f39, %f37;
	st.global.f32 	[%rd3], %f40;
	ld.global.f32 	%f41, [%rd45+12];
	add.s64 	%rd49, %rd48, %rd46;
	ld.global.f32 	%f42, [%rd49];
	fma.rn.f32 	%f52, %f41, %f42, %f40;
	st.global.f32 	[%rd3], %f52;
	add.s32 	%r38, %r38, 4;
$L__BB0_7:
	setp.eq.s32 	%p6, %r11, 0;
	@%p6 bra 	$L__BB0_12;
	setp.eq.s32 	%p7, %r11, 1;
	@%p7 bra 	$L__BB0_10;
	add.s32 	%r30, %r38, %r2;
	mul.wide.u32 	%rd50, %r30, 4;
	add.s64 	%rd51, %rd2, %rd50;
	ld.global.f32 	%f43, [%rd51];
	mad.lo.s32 	%r31, %r38, %r16, %r1;
	mul.wide.s32 	%rd52, %r31, 4;
	add.s64 	%rd53, %rd1, %rd52;
	ld.global.f32 	%f44, [%rd53];
	fma.rn.f32 	%f45, %f43, %f44, %f52;
	st.global.f32 	[%rd3], %f45;
	cvt.u64.u32 	%rd54, %r2;
	cvt.u64.u32 	%rd55, %r38;
	add.s64 	%rd56, %rd55, %rd54;
	shl.b64 	%rd57, %rd56, 2;
	add.s64 	%rd58, %rd2, %rd57;
	ld.global.f32 	%f46, [%rd58+4];
	mul.wide.u32 	%rd59, %r16, 4;
	add.s64 	%rd60, %rd53, %rd59;
	ld.global.f32 	%f47, [%rd60];
	fma.rn.f32 	%f52, %f46, %f47, %f45;
	st.global.f32 	[%rd3], %f52;
	add.s32 	%r38, %r38, 2;
$L__BB0_10:
	and.b32  	%r32, %r16, 1;
	setp.eq.b32 	%p8, %r32, 1;
	not.pred 	%p9, %p8;
	@%p9 bra 	$L__BB0_12;
	add.s32 	%r33, %r38, %r2;
	mul.wide.u32 	%rd61, %r33, 4;
	add.s64 	%rd62, %rd2, %rd61;
	ld.global.f32 	%f48, [%rd62];
	mad.lo.s32 	%r34, %r38, %r16, %r1;
	mul.wide.s32 	%rd63, %r34, 4;
	add.s64 	%rd64, %rd1, %rd63;
	ld.global.f32 	%f49, [%rd64];
	fma.rn.f32 	%f50, %f48, %f49, %f52;
	st.global.f32 	[%rd3], %f50;
$L__BB0_12:
	ret;

}
	// .globl	_Z16sparceMatrixMultPKiS0_PKfS2_Pfi
.visible .entry _Z16sparceMatrixMultPKiS0_PKfS2_Pfi(
	.param .u64 .ptr .align 1 _Z16sparceMatrixMultPKiS0_PKfS2_Pfi_param_0,
	.param .u64 .ptr .align 1 _Z16sparceMatrixMultPKiS0_PKfS2_Pfi_param_1,
	.param .u64 .ptr .align 1 _Z16sparceMatrixMultPKiS0_PKfS2_Pfi_param_2,
	.param .u64 .ptr .align 1 _Z16sparceMatrixMultPKiS0_PKfS2_Pfi_param_3,
	.param .u64 .ptr .align 1 _Z16sparceMatrixMultPKiS0_PKfS2_Pfi_param_4,
	.param .u32 _Z16sparceMatrixMultPKiS0_PKfS2_Pfi_param_5
)
{
	.reg .pred 	%p<3>;
	.reg .b32 	%r<19>;
	.reg .b32 	%f<7>;
	.reg .b64 	%rd<20>;

	ld.param.u64 	%rd10, [_Z16sparceMatrixMultPKiS0_PKfS2_Pfi_param_0];
	ld.param.u64 	%rd6, [_Z16sparceMatrixMultPKiS0_PKfS2_Pfi_param_1];
	ld.param.u64 	%rd7, [_Z16sparceMatrixMultPKiS0_PKfS2_Pfi_param_2];
	ld.param.u64 	%rd8, [_Z16sparceMatrixMultPKiS0_PKfS2_Pfi_param_3];
	ld.param.u64 	%rd9, [_Z16sparceMatrixMultPKiS0_PKfS2_Pfi_param_4];
	ld.param.u32 	%r6, [_Z16sparceMatrixMultPKiS0_PKfS2_Pfi_param_5];
	cvta.to.global.u64 	%rd11, %rd10;
	mov.u32 	%r7, %ntid.y;
	mov.u32 	%r8, %ctaid.y;
	mov.u32 	%r9, %tid.y;
	mad.lo.s32 	%r1, %r7, %r8, %r9;
	mov.u32 	%r10, %ntid.x;
	mov.u32 	%r11, %ctaid.x;
	mov.u32 	%r12, %tid.x;
	mad.lo.s32 	%r2, %r10, %r11, %r12;
	mul.wide.u32 	%rd12, %r1, 4;
	add.s64 	%rd1, %rd11, %rd12;
	ld.global.u32 	%r18, [%rd1];
	ld.global.u32 	%r13, [%rd1+4];
	setp.ge.s32 	%p1, %r18, %r13;
	@%p1 bra 	$L__BB1_3;
	cvta.to.global.u64 	%rd13, %rd9;
	mad.lo.s32 	%r14, %r6, %r1, %r2;
	mul.wide.s32 	%rd14, %r14, 4;
	add.s64 	%rd2, %rd13, %rd14;
	ld.global.f32 	%f6, [%rd2];
	cvta.to.global.u64 	%rd3, %rd7;
	cvta.to.global.u64 	%rd4, %rd6;
	cvta.to.global.u64 	%rd5, %rd8;
$L__BB1_2:
	mul.wide.s32 	%rd15, %r18, 4;
	add.s64 	%rd16, %rd3, %rd15;
	ld.global.f32 	%f4, [%rd16];
	add.s64 	%rd17, %rd4, %rd15;
	ld.global.u32 	%r15, [%rd17];
	mad.lo.s32 	%r16, %r15, %r6, %r2;
	mul.wide.s32 	%rd18, %r16, 4;
	add.s64 	%rd19, %rd5, %rd18;
	ld.global.f32 	%f5, [%rd19];
	fma.rn.f32 	%f6, %f4, %f5, %f6;
	st.global.f32 	[%rd2], %f6;
	add.s32 	%r18, %r18, 1;
	ld.global.u32 	%r17, [%rd1+4];
	setp.lt.s32 	%p2, %r18, %r17;
	@%p2 bra 	$L__BB1_2;
$L__BB1_3:
	ret;

}


// ===== COMPILED SASS (sm_100) =====

	.target	sm_100

	.elftype	@"ET_EXEC"


//--------------------- .note.nv.tkinfo           --------------------------
	.section	.note.nv.tkinfo,"",@"SHT_NOTE"
	.sectionflags	@"SHF_NOTE_NV_TKINFO"
	.tkinfo
        /*0018*/ 	.word	0x00000002
        /*0030*/ 	.string	""
        /*0030*/ 	.string	"ptxas"
        /*0030*/ 	.string	"Cuda compilation tools, release 13.0, V13.0.88"
        /*0030*/ 	.string	"Build cuda_13.0.r13.0/compiler.36424714_0"
        /*0030*/ 	.string	"-arch sm_100 -m 64 "



//--------------------- .note.nv.cuinfo           --------------------------
	.section	.note.nv.cuinfo,"",@"SHT_NOTE"
	.sectionflags	@"SHF_NOTE_NV_CUINFO"
        /*0018*/ 	.short	0x0002
        /*001a*/ 	.short	0x0064
        /*001c*/ 	.short	0x0082
	.zero		2


//--------------------- .nv.info                  --------------------------
	.section	.nv.info,"",@"SHT_CUDA_INFO"
	.align	4


	//----- nvinfo : EIATTR_REGCOUNT
	.align		4
        /*0000*/ 	.byte	0x04, 0x2f
        /*0002*/ 	.short	(.L_1 - .L_0)
	.align		4
.L_0:
        /*0004*/ 	.word	index@(_Z9matrixMulPKfS0_Pfi)
        /*0008*/ 	.word	0x00000018


	//----- nvinfo : EIATTR_FRAME_SIZE
	.align		4
.L_1:
        /*000c*/ 	.byte	0x04, 0x11
        /*000e*/ 	.short	(.L_3 - .L_2)
	.align		4
.L_2:
        /*0010*/ 	.word	index@(_Z9matrixMulPKfS0_Pfi)
        /*0014*/ 	.word	0x00000000


	//----- nvinfo : EIATTR_REGCOUNT
	.align		4
.L_3:
        /*0018*/ 	.byte	0x04, 0x2f
        /*001a*/ 	.short	(.L_5 - .L_4)
	.align		4
.L_4:
        /*001c*/ 	.word	index@(_Z16sparceMatrixMultPKiS0_PKfS2_Pfi)
        /*0020*/ 	.word	0x00000014


	//----- nvinfo : EIATTR_FRAME_SIZE
	.align		4
.L_5:
        /*0024*/ 	.byte	0x04, 0x11
        /*0026*/ 	.short	(.L_7 - .L_6)
	.align		4
.L_6:
        /*0028*/ 	.word	index@(_Z16sparceMatrixMultPKiS0_PKfS2_Pfi)
        /*002c*/ 	.word	0x00000000


	//----- nvinfo : EIATTR_MIN_STACK_SIZE
	.align		4
.L_7:
        /*0030*/ 	.byte	0x04, 0x12
        /*0032*/ 	.short	(.L_9 - .L_8)
	.align		4
.L_8:
        /*0034*/ 	.word	index@(_Z16sparceMatrixMultPKiS0_PKfS2_Pfi)
        /*0038*/ 	.word	0x00000000


	//----- nvinfo : EIATTR_MIN_STACK_SIZE
	.align		4
.L_9:
        /*003c*/ 	.byte	0x04, 0x12
        /*003e*/ 	.short	(.L_11 - .L_10)
	.align		4
.L_10:
        /*0040*/ 	.word	index@(_Z9matrixMulPKfS0_Pfi)
        /*0044*/ 	.word	0x00000000
.L_11:


//--------------------- .nv.compat                --------------------------
	.section	.nv.compat,"",@"SHT_CUDA_COMPAT_INFO"
	.align	4
        /*0000*/ 	.byte	0x02, 0x09, 0x00, 0x00, 0x02, 0x02, 0x01, 0x00, 0x02, 0x05, 0x05, 0x00, 0x03, 0x07, 0x01, 0x01
        /*0010*/ 	.byte	0x02, 0x03, 0x00, 0x00, 0x02, 0x06, 0x01, 0x00, 0x04, 0x0b, 0x08, 0x00, 0x09, 0x00, 0x00, 0x00
        /*0020*/ 	.byte	0x00, 0x00, 0x00, 0x00


//--------------------- .nv.info._Z16sparceMatrixMultPKiS0_PKfS2_Pfi --------------------------
	.section	.nv.info._Z16sparceMatrixMultPKiS0_PKfS2_Pfi,"",@"SHT_CUDA_INFO"
	.sectionflags	@""
	.align	4


	//----- nvinfo : EIATTR_CUDA_API_VERSION
	.align		4
        /*0000*/ 	.byte	0x04, 0x37
        /*0002*/ 	.short	(.L_13 - .L_12)
.L_12:
        /*0004*/ 	.word	0x00000082


	//----- nvinfo : EIATTR_KPARAM_INFO
	.align		4
.L_13:
        /*0008*/ 	.byte	0x04, 0x17
        /*000a*/ 	.short	(.L_15 - .L_14)
.L_14:
        /*000c*/ 	.word	0x00000000
        /*0010*/ 	.short	0x0005
        /*0012*/ 	.short	0x0028
        /*0014*/ 	.byte	0x00, 0xf0, 0x11, 0x00


	//----- nvinfo : EIATTR_KPARAM_INFO
	.align		4
.L_15:
        /*0018*/ 	.byte	0x04, 0x17
        /*001a*/ 	.short	(.L_17 - .L_16)
.L_16:
        /*001c*/ 	.word	0x00000000
        /*0020*/ 	.short	0x0004
        /*0022*/ 	.short	0x0020
        /*0024*/ 	.byte	0x00, 0xf5, 0x21, 0x00


	//----- nvinfo : EIATTR_KPARAM_INFO
	.align		4
.L_17:
        /*0028*/ 	.byte	0x04, 0x17
        /*002a*/ 	.short	(.L_19 - .L_18)
.L_18:
        /*002c*/ 	.word	0x00000000
        /*0030*/ 	.short	0x0003
        /*0032*/ 	.short	0x0018
        /*0034*/ 	.byte	0x00, 0xf5, 0x21, 0x00


	//----- nvinfo : EIATTR_KPARAM_INFO
	.align		4
.L_19:
        /*0038*/ 	.byte	0x04, 0x17
        /*003a*/ 	.short	(.L_21 - .L_20)
.L_20:
        /*003c*/ 	.word	0x00000000
        /*0040*/ 	.short	0x0002
        /*0042*/ 	.short	0x0010
        /*0044*/ 	.byte	0x00, 0xf5, 0x21, 0x00


	//----- nvinfo : EIATTR_KPARAM_INFO
	.align		4
.L_21:
        /*0048*/ 	.byte	0x04, 0x17
        /*004a*/ 	.short	(.L_23 - .L_22)
.L_22:
        /*004c*/ 	.word	0x00000000
        /*0050*/ 	.short	0x0001
        /*0052*/ 	.short	0x0008
        /*0054*/ 	.byte	0x00, 0xf5, 0x21, 0x00


	//----- nvinfo : EIATTR_KPARAM_INFO
	.align		4
.L_23:
        /*0058*/ 	.byte	0x04, 0x17
        /*005a*/ 	.short	(.L_25 - .L_24)
.L_24:
        /*005c*/ 	.word	0x00000000
        /*0060*/ 	.short	0x0000
        /*0062*/ 	.short	0x0000
        /*0064*/ 	.byte	0x00, 0xf5, 0x21, 0x00


	//----- nvinfo : EIATTR_SPARSE_MMA_MASK
	.align		4
.L_25:
        /*0068*/ 	.byte	0x03, 0x50
        /*006a*/ 	.short	0x0000


	//----- nvinfo : EIATTR_MAXREG_COUNT
	.align		4
        /*006c*/ 	.byte	0x03, 0x1b
        /*006e*/ 	.short	0x00ff


	//----- nvinfo : EIATTR_MERCURY_ISA_VERSION
	.align		4
        /*0070*/ 	.byte	0x03, 0x5f
        /*0072*/ 	.short	0x0101


	//----- nvinfo : EIATTR_VRC_CTA_INIT_COUNT
	.align		4
        /*0074*/ 	.byte	0x02, 0x4a
	.zero		1
	.zero		1


	//----- nvinfo : EIATTR_EXIT_INSTR_OFFSETS
	.align		4
        /*0078*/ 	.byte	0x04, 0x1c
        /*007a*/ 	.short	(.L_27 - .L_26)


	//   ....[0]....
.L_26:
        /*007c*/ 	.word	0x000000f0


	//   ....[1]....
        /*0080*/ 	.word	0x00000260


	//----- nvinfo : EIATTR_CRS_STACK_SIZE
	.align		4
.L_27:
        /*0084*/ 	.byte	0x04, 0x1e
        /*0086*/ 	.short	(.L_29 - .L_28)
.L_28:
        /*0088*/ 	.word	0x00000000


	//----- nvinfo : EIATTR_CBANK_PARAM_SIZE
	.align		4
.L_29:
        /*008c*/ 	.byte	0x03, 0x19
        /*008e*/ 	.short	0x002c


	//----- nvinfo : EIATTR_PARAM_CBANK
	.align		4
        /*0090*/ 	.byte	0x04, 0x0a
        /*0092*/ 	.short	(.L_31 - .L_30)
	.align		4
.L_30:
        /*0094*/ 	.word	index@(.nv.constant0._Z16sparceMatrixMultPKiS0_PKfS2_Pfi)
        /*0098*/ 	.short	0x0380
        /*009a*/ 	.short	0x002c


	//----- nvinfo : EIATTR_SW_WAR
	.align		4
.L_31:
        /*009c*/ 	.byte	0x04, 0x36
        /*009e*/ 	.short	(.L_33 - .L_32)
.L_32:
        /*00a0*/ 	.word	0x00000008
.L_33:


//--------------------- .nv.info._Z9matrixMulPKfS0_Pfi --------------------------
	.section	.nv.info._Z9matrixMulPKfS0_Pfi,"",@"SHT_CUDA_INFO"
	.sectionflags	@""
	.align	4


	//----- nvinfo : EIATTR_CUDA_API_VERSION
	.align		4
        /*0000*/ 	.byte	0x04, 0x37
        /*0002*/ 	.short	(.L_35 - .L_34)
.L_34:
        /*0004*/ 	.word	0x00000082


	//----- nvinfo : EIATTR_KPARAM_INFO
	.align		4
.L_35:
        /*0008*/ 	.byte	0x04, 0x17
        /*000a*/ 	.short	(.L_37 - .L_36)
.L_36:
        /*000c*/ 	.word	0x00000000
        /*0010*/ 	.short	0x0003
        /*0012*/ 	.short	0x0018
        /*0014*/ 	.byte	0x00, 0xf0, 0x11, 0x00


	//----- nvinfo : EIATTR_KPARAM_INFO
	.align		4
.L_37:
        /*0018*/ 	.byte	0x04, 0x17
        /*001a*/ 	.short	(.L_39 - .L_38)
.L_38:
        /*001c*/ 	.word	0x00000000
        /*0020*/ 	.short	0x0002
        /*0022*/ 	.short	0x0010
        /*0024*/ 	.byte	0x00, 0xf5, 0x21, 0x00


	//----- nvinfo : EIATTR_KPARAM_INFO
	.align		4
.L_39:
        /*0028*/ 	.byte	0x04, 0x17
        /*002a*/ 	.short	(.L_41 - .L_40)
.L_40:
        /*002c*/ 	.word	0x00000000
        /*0030*/ 	.short	0x0001
        /*0032*/ 	.short	0x0008
        /*0034*/ 	.byte	0x00, 0xf5, 0x21, 0x00


	//----- nvinfo : EIATTR_KPARAM_INFO
	.align		4
.L_41:
        /*0038*/ 	.byte	0x04, 0x17
        /*003a*/ 	.short	(.L_43 - .L_42)
.L_42:
        /*003c*/ 	.word	0x00000000
        /*0040*/ 	.short	0x0000
        /*0042*/ 	.short	0x0000
        /*0044*/ 	.byte	0x00, 0xf5, 0x21, 0x00


	//----- nvinfo : EIATTR_SPARSE_MMA_MASK
	.align		4
.L_43:
        /*0048*/ 	.byte	0x03, 0x50
        /*004a*/ 	.short	0x0000


	//----- nvinfo : EIATTR_MAXREG_COUNT
	.align		4
        /*004c*/ 	.byte	0x03, 0x1b
        /*004e*/ 	.short	0x00ff


	//----- nvinfo : EIATTR_MERCURY_ISA_VERSION
	.align		4
        /*0050*/ 	.byte	0x03, 0x5f
        /*0052*/ 	.short	0x0101


	//----- nvinfo : EIATTR_VRC_CTA_INIT_COUNT
	.align		4
        /*0054*/ 	.byte	0x02, 0x4a
	.zero		1
	.zero		1


	//----- nvinfo : EIATTR_EXIT_INSTR_OFFSETS
	.align		4
        /*0058*/ 	.byte	0x04, 0x1c
        /*005a*/ 	.short	(.L_45 - .L_44)


	//   ....[0]....
.L_44:
        /*005c*/ 	.word	0x00000050


	//   ....[1]....
        /*0060*/ 	.word	0x00000630


	//   ....[2]....
        /*0064*/ 	.word	0x000008a0


	//   ....[3]....
        /*0068*/ 	.word	0x00000a60


	//   ....[4]....
        /*006c*/ 	.word	0x00000b10


	//----- nvinfo : EIATTR_CBANK_PARAM_SIZE
	.align		4
.L_45:
        /*0070*/ 	.byte	0x03, 0x19
        /*0072*/ 	.short	0x001c


	//----- nvinfo : EIATTR_PARAM_CBANK
	.align		4
        /*0074*/ 	.byte	0x04, 0x0a
        /*0076*/ 	.short	(.L_47 - .L_46)
	.align		4
.L_46:
        /*0078*/ 	.word	index@(.nv.constant0._Z9matrixMulPKfS0_Pfi)
        /*007c*/ 	.short	0x0380
        /*007e*/ 	.short	0x001c


	//----- nvinfo : EIATTR_SW_WAR
	.align		4
.L_47:
        /*0080*/ 	.byte	0x04, 0x36
        /*0082*/ 	.short	(.L_49 - .L_48)
.L_48:
        /*0084*/ 	.word	0x00000008
.L_49:


//--------------------- .nv.callgraph             --------------------------
	.section	.nv.callgraph,"",@"SHT_CUDA_CALLGRAPH"
	.align	4
	.sectionentsize	8
	.align		4
        /*0000*/ 	.word	0x00000000
	.align		4
        /*0004*/ 	.word	0xffffffff
	.align		4
        /*0008*/ 	.word	0x00000000
	.align		4
        /*000c*/ 	.word	0xfffffffe
	.align		4
        /*0010*/ 	.word	0x00000000
	.align		4
        /*0014*/ 	.word	0xfffffffd
	.align		4
        /*0018*/ 	.word	0x00000000
	.align		4
        /*001c*/ 	.word	0xfffffffc


//--------------------- .text._Z16sparceMatrixMultPKiS0_PKfS2_Pfi --------------------------
	.section	.text._Z16sparceMatrixMultPKiS0_PKfS2_Pfi,"ax",@progbits
	.align	128
        .global         _Z16sparceMatrixMultPKiS0_PKfS2_Pfi
        .type           _Z16sparceMatrixMultPKiS0_PKfS2_Pfi,@function
        .size           _Z16sparceMatrixMultPKiS0_PKfS2_Pfi,(.L_x_7 - _Z16sparceMatrixMultPKiS0_PKfS2_Pfi)
        .other          _Z16sparceMatrixMultPKiS0_PKfS2_Pfi,@"STO_CUDA_ENTRY STV_DEFAULT"
_Z16sparceMatrixMultPKiS0_PKfS2_Pfi:
.text._Z16sparceMatrixMultPKiS0_PKfS2_Pfi:
[----:B------:R-:W-:Y:S01]  /*0000*/  LDC R1, c[0x0][0x37c] ;  /* 0x0000df00ff017b82 */ /* 0x000fe20000000800 */
[----:B------:R-:W0:Y:S07]  /*0010*/  S2R R7, SR_CTAID.Y ;  /* 0x0000000000077919 */ /* 0x000e2e0000002600 */
[----:B------:R-:W1:Y:S01]  /*0020*/  LDC.64 R2, c[0x0][0x380] ;  /* 0x0000e000ff027b82 */ /* 0x000e620000000a00 */
[----:B------:R-:W0:Y:S01]  /*0030*/  LDCU UR6, c[0x0][0x364] ;  /* 0x00006c80ff0677ac */ /* 0x000e220008000800 */
[----:B------:R-:W0:Y:S01]  /*0040*/  S2R R0, SR_TID.Y ;  /* 0x0000000000007919 */ /* 0x000e220000002200 */
[----:B------:R-:W2:Y:S01]  /*0050*/  LDCU.64 UR4, c[0x0][0x358] ;  /* 0x00006b00ff0477ac */ /* 0x000ea20008000a00 */
[----:B0-----:R-:W-:-:S04]  /*0060*/  IMAD R7, R7, UR6, R0 ;  /* 0x0000000607077c24 */ /* 0x001fc8000f8e0200 */
[----:B-1----:R-:W-:-:S05]  /*0070*/  IMAD.WIDE.U32 R2, R7, 0x4, R2 ;  /* 0x0000000407027825 */ /* 0x002fca00078e0002 */
[----:B--2---:R-:W2:Y:S04]  /*0080*/  LDG.E R6, desc[UR4][R2.64] ;  /* 0x0000000402067981 */ /* 0x004ea8000c1e1900 */
[----:B------:R-:W2:Y:S01]  /*0090*/  LDG.E R5, desc[UR4][R2.64+0x4] ;  /* 0x0000040402057981 */ /* 0x000ea2000c1e1900 */
[----:B------:R-:W0:Y:S01]  /*00a0*/  LDCU UR6, c[0x0][0x360] ;  /* 0x00006c00ff0677ac */ /* 0x000e220008000800 */
[----:B------:R-:W0:Y:S01]  /*00b0*/  S2R R0, SR_CTAID.X ;  /* 0x0000000000007919 */ /* 0x000e220000002500 */
[----:B------:R-:W0:Y:S02]  /*00c0*/  S2R R9, SR_TID.X ;  /* 0x0000000000097919 */ /* 0x000e240000002100 */
[----:B0-----:R-:W-:Y:S01]  /*00d0*/  IMAD R0, R0, UR6, R9 ;  /* 0x0000000600007c24 */ /* 0x001fe2000f8e0209 */
[----:B--2---:R-:W-:-:S13]  /*00e0*/  ISETP.GE.AND P0, PT, R6, R5, PT ;  /* 0x000000050600720c */ /* 0x004fda0003f06270 */
[----:B------:R-:W-:Y:S05]  /*00f0*/  @P0 EXIT ;  /* 0x000000000000094d */ /* 0x000fea0003800000 */
[----:B------:R-:W0:Y:S01]  /*0100*/  LDC.64 R4, c[0x0][0x3a0] ;  /* 0x0000e800ff047b82 */ /* 0x000e220000000a00 */
[----:B------:R-:W1:Y:S02]  /*0110*/  LDCU UR6, c[0x0][0x3a8] ;  /* 0x00007500ff0677ac */ /* 0x000e640008000800 */
[----:B-1----:R-:W-:-:S04]  /*0120*/  IMAD R7, R7, UR6, R0 ;  /* 0x0000000607077c24 */ /* 0x002fc8000f8e0200 */
[----:B0-----:R-:W-:-:S05]  /*0130*/  IMAD.WIDE R4, R7, 0x4, R4 ;  /* 0x0000000407047825 */ /* 0x001fca00078e0204 */
[----:B------:R0:W5:Y:S01]  /*0140*/  LDG.E R15, desc[UR4][R4.64] ;  /* 0x00000004040f7981 */ /* 0x000162000c1e1900 */
[----:B------:R-:W-:-:S07]  /*0150*/  MOV R13, R6 ;  /* 0x00000006000d7202 */ /* 0x000fce0000000f00 */
.L_x_0:
[----:B------:R-:W1:Y:S08]  /*0160*/  LDC.64 R8, c[0x0][0x388] ;  /* 0x0000e200ff087b82 */ /* 0x000e700000000a00 */
[----:B------:R-:W2:Y:S08]  /*0170*/  LDC.64 R6, c[0x0][0x390] ;  /* 0x0000e400ff067b82 */ /* 0x000eb00000000a00 */
[----:B------:R-:W3:Y:S01]  /*0180*/  LDC.64 R10, c[0x0][0x398] ;  /* 0x0000e600ff0a7b82 */ /* 0x000ee20000000a00 */
[----:B-1----:R-:W-:-:S06]  /*0190*/  IMAD.WIDE R8, R13, 0x4, R8 ;  /* 0x000000040d087825 */ /* 0x002fcc00078e0208 */
[----:B------:R-:W4:Y:S01]  /*01a0*/  LDG.E R9, desc[UR4][R8.64] ;  /* 0x0000000408097981 */ /* 0x000f22000c1e1900 */
[----:B--2---:R-:W-:-:S06]  /*01b0*/  IMAD.WIDE R6, R13, 0x4, R6 ;  /* 0x000000040d067825 */ /* 0x004fcc00078e0206 */
[----:B------:R-:W2:Y:S01]  /*01c0*/  LDG.E R6, desc[UR4][R6.64] ;  /* 0x0000000406067981 */ /* 0x000ea2000c1e1900 */
[----:B----4-:R-:W-:-:S04]  /*01d0*/  IMAD R17, R9, UR6, R0 ;  /* 0x0000000609117c24 */ /* 0x010fc8000f8e0200 */
[----:B---3--:R-:W-:-:S06]  /*01e0*/  IMAD.WIDE R10, R17, 0x4, R10 ;  /* 0x00000004110a7825 */ /* 0x008fcc00078e020a */
[----:B------:R-:W2:Y:S02]  /*01f0*/  LDG.E R10, desc[UR4][R10.64] ;  /* 0x000000040a0a7981 */ /* 0x000ea4000c1e1900 */
[----:B--2--5:R-:W-:-:S05]  /*0200*/  FFMA R15, R6, R10, R15 ;  /* 0x0000000a060f7223 */ /* 0x024fca000000000f */
[----:B------:R1:W-:Y:S04]  /*0210*/  STG.E desc[UR4][R4.64], R15 ;  /* 0x0000000f04007986 */ /* 0x0003e8000c101904 */
[----:B------:R-:W2:Y:S01]  /*0220*/  LDG.E R12, desc[UR4][R2.64+0x4] ;  /* 0x00000404020c7981 */ /* 0x000ea2000c1e1900 */
[----:B------:R-:W-:-:S04]  /*0230*/  IADD3 R13, PT, PT, R13, 0x1, RZ ;  /* 0x000000010d0d7810 */ /* 0x000fc80007ffe0ff */
[----:B--2---:R-:W-:-:S13]  /*0240*/  ISETP.GE.AND P0, PT, R13, R12, PT ;  /* 0x0000000c0d00720c */ /* 0x004fda0003f06270 */
[----:B-1----:R-:W-:Y:S05]  /*0250*/  @!P0 BRA `(.L_x_0) ;  /* 0xfffffffc00c08947 */ /* 0x002fea000383ffff */
[----:B------:R-:W-:Y:S05]  /*0260*/  EXIT ;  /* 0x000000000000794d */ /* 0x000fea0003800000 */
.L_x_1:
[----:B------:R-:W-:-:S00]  /*0270*/  BRA `(.L_x_1) ;  /* 0xfffffffc00fc7947 */ /* 0x000fc0000383ffff */
[----:B------:R-:W-:-:S00]  /*0280*/  NOP ;  /* 0x0000000000007918 */ /* 0x000fc00000000000 */
[----:B------:R-:W-:-:S00]  /*0290*/  NOP ;  /* 0x0000000000007918 */ /* 0x000fc00000000000 */
[----:B------:R-:W-:-:S00]  /*02a0*/  NOP ;  /* 0x0000000000007918 */ /* 0x000fc00000000000 */
[----:B------:R-:W-:-:S00]  /*02b0*/  NOP ;  /* 0x0000000000007918 */ /* 0x000fc00000000000 */
[----:B------:R-:W-:-:S00]  /*02c0*/  NOP ;  /* 0x0000000000007918 */ /* 0x000fc00000000000 */
[----:B------:R-:W-:-:S00]  /*02d0*/  NOP ;  /* 0x0000000000007918 */ /* 0x000fc00000000000 */
[----:B------:R-:W-:-:S00]  /*02e0*/  NOP ;  /* 0x0000000000007918 */ /* 0x000fc00000000000 */
[----:B------:R-:W-:-:S00]  /*02f0*/  NOP ;  /* 0x0000000000007918 */ /* 0x000fc00000000000 */
.L_x_7:


//--------------------- .text._Z9matrixMulPKfS0_Pfi --------------------------
	.section	.text._Z9matrixMulPKfS0_Pfi,"ax",@progbits
	.align	128
        .global         _Z9matrixMulPKfS0_Pfi
        .type           _Z9matrixMulPKfS0_Pfi,@function
        .size           _Z9matrixMulPKfS0_Pfi,(.L_x_8 - _Z9matrixMulPKfS0_Pfi)
        .other          _Z9matrixMulPKfS0_Pfi,@"STO_CUDA_ENTRY STV_DEFAULT"
_Z9matrixMulPKfS0_Pfi:
.text._Z9matrixMulPKfS0_Pfi:
[----:B------:R-:W-:Y:S01]  /*0000*/  LDC R1, c[0x0][0x37c] ;  /* 0x0000df00ff017b82 */ /* 0x000fe20000000800 */
[----:B------:R-:W0:Y:S01]  /*0010*/  LDCU UR18, c[0x0][0x398] ;  /* 0x00007300ff1277ac */ /* 0x000e220008000800 */
[----:B------:R-:W1:Y:S01]  /*0020*/  S2R R0, SR_CTAID.X ;  /* 0x0000000000007919 */ /* 0x000e620000002500 */
[----:B0-----:R-:W-:-:S06]  /*0030*/  UISETP.GE.AND UP0, UPT, UR18, 0x1, UPT ;  /* 0x000000011200788c */ /* 0x001fcc000bf06270 */
[----:B------:R-:W-:-:S13]  /*0040*/  PLOP3.LUT P0, PT, PT, PT, UP0, 0x80, 0x8 ;  /* 0x000000000008781c */ /* 0x000fda0003f0f008 */
[----:B-1----:R-:W-:Y:S05]  /*0050*/  @!P0 EXIT ;  /* 0x000000000000894d */ /* 0x002fea0003800000 */
[----:B------:R-:W0:Y:S01]  /*0060*/  S2R R5, SR_TID.Y ;  /* 0x0000000000057919 */ /* 0x000e220000002200 */
[----:B------:R-:W1:Y:S01]  /*0070*/  LDCU UR4, c[0x0][0x360] ;  /* 0x00006c00ff0477ac */ /* 0x000e620008000800 */
[----:B------:R-:W0:Y:S01]  /*0080*/  S2UR UR5, SR_CTAID.Y ;  /* 0x00000000000579c3 */ /* 0x000e220000002600 */
[----:B------:R-:W1:Y:S01]  /*0090*/  S2R R7, SR_TID.X ;  /* 0x0000000000077919 */ /* 0x000e620000002100 */
[----:B------:R-:W2:Y:S06]  /*00a0*/  LDCU.64 UR16, c[0x0][0x358] ;  /* 0x00006b00ff1077ac */ /* 0x000eac0008000a00 */
[----:B------:R-:W0:Y:S08]  /*00b0*/  LDC R4, c[0x0][0x364] ;  /* 0x0000d900ff047b82 */ /* 0x000e300000000800 */
[----:B------:R-:W3:Y:S01]  /*00c0*/  LDC.64 R2, c[0x0][0x390] ;  /* 0x0000e400ff027b82 */ /* 0x000ee20000000a00 */
[----:B0-----:R-:W-:-:S02]  /*00d0*/  IMAD R5, R4, UR5, R5 ;  /* 0x0000000504057c24 */ /* 0x001fc4000f8e0205 */
[----:B-1----:R-:W-:Y:S02]  /*00e0*/  IMAD R0, R0, UR4, R7 ;  /* 0x0000000400007c24 */ /* 0x002fe4000f8e0207 */
[----:B------:R-:W-:-:S05]  /*00f0*/  IMAD R5, R5, UR18, RZ ;  /* 0x0000001205057c24 */ /* 0x000fca000f8e02ff */
[----:B------:R-:W-:-:S05]  /*0100*/  IADD3 R7, PT, PT, R0, R5, RZ ;  /* 0x0000000500077210 */ /* 0x000fca0007ffe0ff */
[----:B---3--:R-:W-:-:S05]  /*0110*/  IMAD.WIDE R2, R7, 0x4, R2 ;  /* 0x0000000407027825 */ /* 0x008fca00078e0202 */
[----:B--2---:R0:W5:Y:S01]  /*0120*/  LDG.E R7, desc[UR16][R2.64] ;  /* 0x0000001002077981 */ /* 0x004162000c1e1900 */
[----:B------:R-:W-:Y:S01]  /*0130*/  UISETP.GE.U32.AND UP0, UPT, UR18, 0x8, UPT ;  /* 0x000000081200788c */ /* 0x000fe2000bf06070 */
[----:B------:R-:W-:-:S08]  /*0140*/  HFMA2 R4, -RZ, RZ, 0, 0 ;  /* 0x00000000ff047431 */ /* 0x000fd000000001ff */
[----:B0-----:R-:W-:Y:S05]  /*0150*/  BRA.U !UP0, `(.L_x_2) ;  /* 0x00000005082c7547 */ /* 0x001fea000b800000 */
[----:B------:R-:W0:Y:S01]  /*0160*/  LDCU.128 UR20, c[0x0][0x380] ;  /* 0x00007000ff1477ac */ /* 0x000e220008000c00 */
[----:B------:R-:W-:Y:S01]  /*0170*/  MOV R4, R0 ;  /* 0x0000000000047202 */ /* 0x000fe20000000f00 */
[----:B------:R-:W-:-:S04]  /*0180*/  ULOP3.LUT UR4, UR18, 0x7ffffff8, URZ, 0xc0, !UPT ;  /* 0x7ffffff812047892 */ /* 0x000fc8000f8ec0ff */
[----:B------:R-:W-:Y:S01]  /*0190*/  UIADD3 UR4, UPT, UPT, -UR4, URZ, URZ ;  /* 0x000000ff04047290 */ /* 0x000fe2000fffe1ff */
[----:B0-----:R-:W-:Y:S01]  /*01a0*/  MOV R8, UR20 ;  /* 0x0000001400087c02 */ /* 0x001fe20008000f00 */
[----:B------:R-:W-:Y:S01]  /*01b0*/  UIMAD.WIDE.U32 UR6, UR18, 0xc, UR22 ;  /* 0x0000000c120678a5 */ /* 0x000fe2000f8e0016 */
[----:B------:R-:W-:Y:S01]  /*01c0*/  MOV R9, UR21 ;  /* 0x0000001500097c02 */ /* 0x000fe20008000f00 */
[----:B------:R-:W-:Y:S02]  /*01d0*/  UIMAD.WIDE.U32 UR8, UR18, 0x10, UR22 ;  /* 0x00000010120878a5 */ /* 0x000fe4000f8e0016 */
[----:B------:R-:W-:Y:S01]  /*01e0*/  UIMAD.WIDE.U32 UR10, UR18, 0x14, UR22 ;  /* 0x00000014120a78a5 */ /* 0x000fe2000f8e0016 */
[----:B------:R-:W-:Y:S01]  /*01f0*/  IMAD.WIDE.U32 R8, R5, 0x4, R8 ;  /* 0x0000000405087825 */ /* 0x000fe200078e0008 */
[----:B------:R-:W-:Y:S02]  /*0200*/  UIMAD.WIDE.U32 UR12, UR18, 0x18, UR22 ;  /* 0x00000018120c78a5 */ /* 0x000fe4000f8e0016 */
[----:B------:R-:W-:Y:S01]  /*0210*/  UIMAD.WIDE.U32 UR14, UR18, 0x1c, UR22 ;  /* 0x0000001c120e78a5 */ /* 0x000fe2000f8e0016 */
[----:B------:R-:W-:-:S04]  /*0220*/  IADD3 R6, P0, PT, R8, 0x10, RZ ;  /* 0x0000001008067810 */ /* 0x000fc80007f1e0ff */
[----:B------:R-:W-:-:S09]  /*0230*/  IADD3.X R9, PT, PT, RZ, R9, RZ, P0, !PT ;  /* 0x00000009ff097210 */ /* 0x000fd200007fe4ff */
.L_x_3:
[----:B------:R-:W-:Y:S02]  /*0240*/  MOV R11, 0x4 ;  /* 0x00000004000b7802 */ /* 0x000fe40000000f00 */
[----:B------:R-:W-:-:S03]  /*0250*/  MOV R8, R6 ;  /* 0x0000000600087202 */ /* 0x000fc60000000f00 */
[----:B------:R-:W-:Y:S02]  /*0260*/  IMAD.WIDE R10, R4, R11, UR22 ;  /* 0x00000016040a7e25 */ /* 0x000fe4000f8e020b */
[----:B------:R-:W2:Y:S04]  /*0270*/  LDG.E R6, desc[UR16][R8.64+-0x10] ;  /* 0xfffff01008067981 */ /* 0x000ea8000c1e1900 */
[----:B------:R-:W2:Y:S01]  /*0280*/  LDG.E R10, desc[UR16][R10.64] ;  /* 0x000000100a0a7981 */ /* 0x000ea2000c1e1900 */
[----:B------:R-:W-:-:S06]  /*0290*/  UIMAD.WIDE.U32 UR20, UR18, 0x4, UR22 ;  /* 0x00000004121478a5 */ /* 0x000fcc000f8e0016 */
[----:B------:R-:W-:Y:S02]  /*02a0*/  MOV R12, UR20 ;  /* 0x00000014000c7c02 */ /* 0x000fe40008000f00 */
[----:B------:R-:W-:Y:S01]  /*02b0*/  MOV R13, UR21 ;  /* 0x00000015000d7c02 */ /* 0x000fe20008000f00 */
[----:B--2--5:R-:W-:Y:S02]  /*02c0*/  FFMA R15, R6, R10, R7 ;  /* 0x0000000a060f7223 */ /* 0x024fe40000000007 */
[----:B0-----:R-:W-:-:S03]  /*02d0*/  IMAD.WIDE R6, R4, 0x4, R12 ;  /* 0x0000000404067825 */ /* 0x001fc600078e020c */
[----:B------:R0:W-:Y:S04]  /*02e0*/  STG.E desc[UR16][R2.64], R15 ;  /* 0x0000000f02007986 */ /* 0x0001e8000c101910 */
[----:B------:R-:W2:Y:S04]  /*02f0*/  LDG.E R6, desc[UR16][R6.64] ;  /* 0x0000001006067981 */ /* 0x000ea8000c1e1900 */
[----:B------:R-:W2:Y:S01]  /*0300*/  LDG.E R14, desc[UR16][R8.64+-0xc] ;  /* 0xfffff410080e7981 */ /* 0x000ea2000c1e1900 */
[----:B------:R-:W-:-:S06]  /*0310*/  UIMAD.WIDE.U32 UR20, UR18, 0x8, UR22 ;  /* 0x00000008121478a5 */ /* 0x000fcc000f8e0016 */
[----:B------:R-:W-:Y:S02]  /*0320*/  MOV R12, UR20 ;  /* 0x00000014000c7c02 */ /* 0x000fe40008000f00 */
[----:B------:R-:W-:-:S03]  /*0330*/  MOV R13, UR21 ;  /* 0x00000015000d7c02 */ /* 0x000fc60008000f00 */
[----:B------:R-:W-:-:S04]  /*0340*/  IMAD.WIDE R10, R4, 0x4, R12 ;  /* 0x00000004040a7825 */ /* 0x000fc800078e020c */
[----:B--2---:R-:W-:-:S05]  /*0350*/  FFMA R17, R14, R6, R15 ;  /* 0x000000060e117223 */ /* 0x004fca000000000f */
[----:B------:R-:W-:Y:S04]  /*0360*/  STG.E desc[UR16][R2.64], R17 ;  /* 0x0000001102007986 */ /* 0x000fe8000c101910 */
[----:B------:R-:W0:Y:S04]  /*0370*/  LDG.E R10, desc[UR16][R10.64] ;  /* 0x000000100a0a7981 */ /* 0x000e28000c1e1900 */
[----:B------:R-:W0:Y:S01]  /*0380*/  LDG.E R12, desc[UR16][R8.64+-0x8] ;  /* 0xfffff810080c7981 */ /* 0x000e22000c1e1900 */
[----:B------:R-:W-:-:S05]  /*0390*/  HFMA2 R13, -RZ, RZ, 0, 2.384185791015625e-07 ;  /* 0x00000004ff0d7431 */ /* 0x000fca00000001ff */
[----:B------:R-:W-:-:S04]  /*03a0*/  IMAD.WIDE R6, R4, R13, UR6 ;  /* 0x0000000604067e25 */ /* 0x000fc8000f8e020d */
[----:B0-----:R-:W-:-:S05]  /*03b0*/  FFMA R15, R12, R10, R17 ;  /* 0x0000000a0c0f7223 */ /* 0x001fca0000000011 */
[----:B------:R0:W-:Y:S04]  /*03c0*/  STG.E desc[UR16][R2.64], R15 ;  /* 0x0000000f02007986 */ /* 0x0001e8000c101910 */
[----:B------:R-:W2:Y:S04]  /*03d0*/  LDG.E R6, desc[UR16][R6.64] ;  /* 0x0000001006067981 */ /* 0x000ea8000c1e1900 */
[----:B------:R-:W2:Y:S02]  /*03e0*/  LDG.E R12, desc[UR16][R8.64+-0x4] ;  /* 0xfffffc10080c7981 */ /* 0x000ea4000c1e1900 */
[----:B--2---:R-:W-:Y:S01]  /*03f0*/  FFMA R19, R12, R6, R15 ;  /* 0x000000060c137223 */ /* 0x004fe2000000000f */
[----:B------:R-:W-:-:S04]  /*0400*/  IMAD.WIDE R12, R4, R13, UR8 ;  /* 0x00000008040c7e25 */ /* 0x000fc8000f8e020d */
[----:B------:R1:W-:Y:S04]  /*0410*/  STG.E desc[UR16][R2.64], R19 ;  /* 0x0000001302007986 */ /* 0x0003e8000c101910 */
[----:B------:R-:W2:Y:S04]  /*0420*/  LDG.E R12, desc[UR16][R12.64] ;  /* 0x000000100c0c7981 */ /* 0x000ea8000c1e1900 */
[----:B------:R-:W2:Y:S01]  /*0430*/  LDG.E R10, desc[UR16][R8.64] ;  /* 0x00000010080a7981 */ /* 0x000ea2000c1e1900 */
[----:B------:R-:W-:Y:S01]  /*0440*/  MOV R11, 0x4 ;  /* 0x00000004000b7802 */ /* 0x000fe20000000f00 */
[----:B0-----:R-:W-:-:S02]  /*0450*/  HFMA2 R15, -RZ, RZ, 0, 2.384185791015625e-07 ;  /* 0x00000004ff0f7431 */ /* 0x001fc400000001ff */
[----:B--2---:R-:W-:Y:S02]  /*0460*/  FFMA R17, R10, R12, R19 ;  /* 0x0000000c0a117223 */ /* 0x004fe40000000013 */
[----:B------:R-:W-:-:S03]  /*0470*/  IMAD.WIDE R10, R4, R11, UR10 ;  /* 0x0000000a040a7e25 */ /* 0x000fc6000f8e020b */
[----:B------:R0:W-:Y:S04]  /*0480*/  STG.E desc[UR16][R2.64], R17 ;  /* 0x0000001102007986 */ /* 0x0001e8000c101910 */
[----:B------:R-:W2:Y:S04]  /*0490*/  LDG.E R10, desc[UR16][R10.64] ;  /* 0x000000100a0a7981 */ /* 0x000ea8000c1e1900 */
[----:B------:R-:W2:Y:S01]  /*04a0*/  LDG.E R6, desc[UR16][R8.64+0x4] ;  /* 0x0000041008067981 */ /* 0x000ea2000c1e1900 */
[----:B------:R-:W-:-:S04]  /*04b0*/  IMAD.WIDE R14, R4, R15, UR12 ;  /* 0x0000000c040e7e25 */ /* 0x000fc8000f8e020f */
[----:B--2---:R-:W-:-:S05]  /*04c0*/  FFMA R21, R6, R10, R17 ;  /* 0x0000000a06157223 */ /* 0x004fca0000000011 */
[----:B------:R0:W-:Y:S04]  /*04d0*/  STG.E desc[UR16][R2.64], R21 ;  /* 0x0000001502007986 */ /* 0x0001e8000c101910 */
[----:B------:R-:W1:Y:S04]  /*04e0*/  LDG.E R14, desc[UR16][R14.64] ;  /* 0x000000100e0e7981 */ /* 0x000e68000c1e1900 */
[----:B------:R-:W1:Y:S01]  /*04f0*/  LDG.E R6, desc[UR16][R8.64+0x8] ;  /* 0x0000081008067981 */ /* 0x000e62000c1e1900 */
[----:B------:R-:W-:-:S05]  /*0500*/  MOV R13, 0x4 ;  /* 0x00000004000d7802 */ /* 0x000fca0000000f00 */
[----:B------:R-:W-:-:S04]  /*0510*/  IMAD.WIDE R12, R4, R13, UR14 ;  /* 0x0000000e040c7e25 */ /* 0x000fc8000f8e020d */
[----:B-1----:R-:W-:-:S05]  /*0520*/  FFMA R19, R6, R14, R21 ;  /* 0x0000000e06137223 */ /* 0x002fca0000000015 */
[----:B------:R0:W-:Y:S04]  /*0530*/  STG.E desc[UR16][R2.64], R19 ;  /* 0x0000001302007986 */ /* 0x0001e8000c101910 */
[----:B------:R-:W2:Y:S04]  /*0540*/  LDG.E R12, desc[UR16][R12.64] ;  /* 0x000000100c0c7981 */ /* 0x000ea8000c1e1900 */
[----:B------:R-:W2:Y:S01]  /*0550*/  LDG.E R6, desc[UR16][R8.64+0xc] ;  /* 0x00000c1008067981 */ /* 0x000ea2000c1e1900 */
[----:B------:R-:W-:Y:S01]  /*0560*/  UIADD3 UR4, UPT, UPT, UR4, 0x8, URZ ;  /* 0x0000000804047890 */ /* 0x000fe2000fffe0ff */
[----:B------:R-:W-:-:S03]  /*0570*/  MOV R11, UR18 ;  /* 0x00000012000b7c02 */ /* 0x000fc60008000f00 */
[----:B------:R-:W-:Y:S01]  /*0580*/  UISETP.NE.AND UP0, UPT, UR4, URZ, UPT ;  /* 0x000000ff0400728c */ /* 0x000fe2000bf05270 */
[----:B------:R-:W-:Y:S01]  /*0590*/  LEA R4, R11, R4, 0x3 ;  /* 0x000000040b047211 */ /* 0x000fe200078e18ff */
[----:B--2---:R-:W-:Y:S01]  /*05a0*/  FFMA R7, R6, R12, R19 ;  /* 0x0000000c06077223 */ /* 0x004fe20000000013 */
[----:B------:R-:W-:-:S04]  /*05b0*/  IADD3 R6, P0, PT, R8, 0x20, RZ ;  /* 0x0000002008067810 */ /* 0x000fc80007f1e0ff */
[----:B------:R0:W-:Y:S01]  /*05c0*/  STG.E desc[UR16][R2.64], R7 ;  /* 0x0000000702007986 */ /* 0x0001e2000c101910 */
[----:B------:R-:W-:Y:S01]  /*05d0*/  IADD3.X R9, PT, PT, RZ, R9, RZ, P0, !PT ;  /* 0x00000009ff097210 */ /* 0x000fe200007fe4ff */
[----:B------:R-:W-:Y:S07]  /*05e0*/  BRA.U UP0, `(.L_x_3) ;  /* 0xfffffffd00147547 */ /* 0x000fee000b83ffff */
[----:B------:R-:W-:-:S06]  /*05f0*/  ULOP3.LUT UR4, UR18, 0x7ffffff8, URZ, 0xc0, !UPT ;  /* 0x7ffffff812047892 */ /* 0x000fcc000f8ec0ff */
[----:B------:R-:W-:-:S07]  /*0600*/  MOV R4, UR4 ;  /* 0x0000000400047c02 */ /* 0x000fce0008000f00 */
.L_x_2:
[----:B------:R-:W-:-:S06]  /*0610*/  ULOP3.LUT UR4, UR18, 0x7, URZ, 0xc0, !UPT ;  /* 0x0000000712047892 */ /* 0x000fcc000f8ec0ff */
[----:B------:R-:W-:-:S13]  /*0620*/  ISETP.NE.AND P0, PT, RZ, UR4, PT ;  /* 0x00000004ff007c0c */ /* 0x000fda000bf05270 */
[----:B------:R-:W-:Y:S05]  /*0630*/  @!P0 EXIT ;  /* 0x000000000000894d */ /* 0x000fea0003800000 */
[----:B------:R-:W-:Y:S02]  /*0640*/  UISETP.GE.U32.AND UP0, UPT, UR4, 0x4, UPT ;  /* 0x000000040400788c */ /* 0x000fe4000bf06070 */
[----:B------:R-:W-:-:S07]  /*0650*/  ULOP3.LUT UR4, UR18, 0x3, URZ, 0xc0, !UPT ;  /* 0x0000000312047892 */ /* 0x000fce000f8ec0ff */
[----:B------:R-:W-:Y:S05]  /*0660*/  BRA.U !UP0, `(.L_x_4) ;  /* 0x0000000108887547 */ /* 0x000fea000b800000 */
[----:B------:R-:W1:Y:S01]  /*0670*/  LDC.64 R10, c[0x0][0x380] ;  /* 0x0000e000ff0a7b82 */ /* 0x000e620000000a00 */
[----:B------:R-:W-:Y:S01]  /*0680*/  IADD3 R9, PT, PT, R5, R4, RZ ;  /* 0x0000000405097210 */ /* 0x000fe20007ffe0ff */
[----:B------:R-:W-:Y:S01]  /*0690*/  IMAD R15, R4, UR18, R0 ;  /* 0x00000012040f7c24 */ /* 0x000fe2000f8e0200 */
[----:B------:R-:W2:Y:S05]  /*06a0*/  LDCU.64 UR6, c[0x0][0x380] ;  /* 0x00007000ff0677ac */ /* 0x000eaa0008000a00 */
[----:B------:R-:W3:Y:S01]  /*06b0*/  LDC.64 R12, c[0x0][0x388] ;  /* 0x0000e200ff0c7b82 */ /* 0x000ee20000000a00 */
[----:B-1----:R-:W-:-:S06]  /*06c0*/  IMAD.WIDE.U32 R10, R9, 0x4, R10 ;  /* 0x00000004090a7825 */ /* 0x002fcc00078e000a */
[----:B------:R-:W4:Y:S01]  /*06d0*/  LDG.E R10, desc[UR16][R10.64] ;  /* 0x000000100a0a7981 */ /* 0x000f22000c1e1900 */
[----:B---3--:R-:W-:-:S05]  /*06e0*/  IMAD.WIDE R12, R15, 0x4, R12 ;  /* 0x000000040f0c7825 */ /* 0x008fca00078e020c */
[----:B------:R-:W4:Y:S01]  /*06f0*/  LDG.E R6, desc[UR16][R12.64] ;  /* 0x000000100c067981 */ /* 0x000f22000c1e1900 */
[----:B------:R-:W-:Y:S02]  /*0700*/  IADD3 R9, P0, PT, R5, R4, RZ ;  /* 0x0000000405097210 */ /* 0x000fe40007f1e0ff */
[----:B0-----:R-:W-:Y:S02]  /*0710*/  MOV R17, UR18 ;  /* 0x0000001200117c02 */ /* 0x001fe40008000f00 */
[----:B------:R-:W-:Y:S02]  /*0720*/  IADD3.X R14, PT, PT, RZ, RZ, RZ, P0, !PT ;  /* 0x000000ffff0e7210 */ /* 0x000fe400007fe4ff */
[----:B--2---:R-:W-:-:S04]  /*0730*/  LEA R8, P0, R9, UR6, 0x2 ;  /* 0x0000000609087c11 */ /* 0x004fc8000f8010ff */
[----:B------:R-:W-:Y:S01]  /*0740*/  LEA.HI.X R9, R9, UR7, R14, 0x2, P0 ;  /* 0x0000000709097c11 */ /* 0x000fe200080f140e */
[----:B----45:R-:W-:Y:S01]  /*0750*/  FFMA R15, R10, R6, R7 ;  /* 0x000000060a0f7223 */ /* 0x030fe20000000007 */
[----:B------:R-:W-:-:S04]  /*0760*/  IMAD.WIDE.U32 R6, R17, 0x4, R12 ;  /* 0x0000000411067825 */ /* 0x000fc800078e000c */
[----:B------:R1:W-:Y:S04]  /*0770*/  STG.E desc[UR16][R2.64], R15 ;  /* 0x0000000f02007986 */ /* 0x0003e8000c101910 */
[----:B------:R-:W2:Y:S04]  /*0780*/  LDG.E R11, desc[UR16][R6.64] ;  /* 0x00000010060b7981 */ /* 0x000ea8000c1e1900 */
[----:B------:R-:W2:Y:S01]  /*0790*/  LDG.E R10, desc[UR16][R8.64+0x4] ;  /* 0x00000410080a7981 */ /* 0x000ea2000c1e1900 */
[----:B------:R-:W-:Y:S01]  /*07a0*/  MOV R13, UR18 ;  /* 0x00000012000d7c02 */ /* 0x000fe20008000f00 */
[----:B--2---:R-:W-:-:S04]  /*07b0*/  FFMA R17, R10, R11, R15 ;  /* 0x0000000b0a117223 */ /* 0x004fc8000000000f */
[----:B------:R-:W-:Y:S01]  /*07c0*/  IMAD.WIDE.U32 R10, R13, 0x4, R6 ;  /* 0x000000040d0a7825 */ /* 0x000fe200078e0006 */
        /* <DEDUP_REMOVED lines=9> */
[----:B------:R-:W-:Y:S01]  /*0860*/  IADD3 R4, PT, PT, R4, 0x4, RZ ;  /* 0x0000000404047810 */ /* 0x000fe20007ffe0ff */
[----:B--2---:R-:W-:-:S05]  /*0870*/  FFMA R7, R6, R12, R19 ;  /* 0x0000000c06077223 */ /* 0x004fca0000000013 */
[----:B------:R1:W-:Y:S02]  /*0880*/  STG.E desc[UR16][R2.64], R7 ;  /* 0x0000000702007986 */ /* 0x0003e4000c101910 */
.L_x_4:
[----:B------:R-:W-:-:S13]  /*0890*/  ISETP.NE.AND P0, PT, RZ, UR4, PT ;  /* 0x00000004ff007c0c */ /* 0x000fda000bf05270 */
[----:B------:R-:W-:Y:S05]  /*08a0*/  @!P0 EXIT ;  /* 0x000000000000894d */ /* 0x000fea0003800000 */
[----:B------:R-:W-:-:S09]  /*08b0*/  UISETP.NE.AND UP0, UPT, UR4, 0x1, UPT ;  /* 0x000000010400788c */ /* 0x000fd2000bf05270 */
[----:B------:R-:W-:Y:S05]  /*08c0*/  BRA.U !UP0, `(.L_x_5) ;  /* 0x0000000108587547 */ /* 0x000fea000b800000 */
[----:B------:R-:W2:Y:S01]  /*08d0*/  LDC.64 R8, c[0x0][0x380] ;  /* 0x0000e000ff087b82 */ /* 0x000ea20000000a00 */
[----:B------:R-:W-:Y:S01]  /*08e0*/  IADD3 R11, PT, PT, R5, R4, RZ ;  /* 0x00000004050b7210 */ /* 0x000fe20007ffe0ff */
[----:B-1----:R-:W-:Y:S01]  /*08f0*/  IMAD R15, R4, UR18, R0 ;  /* 0x00000012040f7c24 */ /* 0x002fe2000f8e0200 */
[----:B------:R-:W1:Y:S05]  /*0900*/  LDCU.64 UR4, c[0x0][0x380] ;  /* 0x00007000ff0477ac */ /* 0x000e6a0008000a00 */
[----:B------:R-:W3:Y:S01]  /*0910*/  LDC.64 R12, c[0x0][0x388] ;  /* 0x0000e200ff0c7b82 */ /* 0x000ee20000000a00 */
[----:B--2---:R-:W-:-:S06]  /*0920*/  IMAD.WIDE.U32 R10, R11, 0x4, R8 ;  /* 0x000000040b0a7825 */ /* 0x004fcc00078e0008 */
[----:B------:R-:W0:Y:S01]  /*0930*/  LDG.E R10, desc[UR16][R10.64] ;  /* 0x000000100a0a7981 */ /* 0x000e22000c1e1900 */
[----:B---3--:R-:W-:-:S05]  /*0940*/  IMAD.WIDE R12, R15, 0x4, R12 ;  /* 0x000000040f0c7825 */ /* 0x008fca00078e020c */
[----:B------:R-:W0:Y:S01]  /*0950*/  LDG.E R6, desc[UR16][R12.64] ;  /* 0x000000100c067981 */ /* 0x000e22000c1e1900 */
[----:B------:R-:W-:Y:S02]  /*0960*/  IADD3 R9, P0, PT, R5, R4, RZ ;  /* 0x0000000405097210 */ /* 0x000fe40007f1e0ff */
[----:B------:R-:W-:Y:S02]  /*0970*/  MOV R15, UR18 ;  /* 0x00000012000f7c02 */ /* 0x000fe40008000f00 */
[----:B------:R-:W-:Y:S02]  /*0980*/  IADD3.X R14, PT, PT, RZ, RZ, RZ, P0, !PT ;  /* 0x000000ffff0e7210 */ /* 0x000fe400007fe4ff */
[----:B-1----:R-:W-:-:S04]  /*0990*/  LEA R8, P0, R9, UR4, 0x2 ;  /* 0x0000000409087c11 */ /* 0x002fc8000f8010ff */
[----:B------:R-:W-:Y:S01]  /*09a0*/  LEA.HI.X R9, R9, UR5, R14, 0x2, P0 ;  /* 0x0000000509097c11 */ /* 0x000fe200080f140e */
[----:B------:R-:W-:-:S04]  /*09b0*/  IMAD.WIDE.U32 R14, R15, 0x4, R12 ;  /* 0x000000040f0e7825 */ /* 0x000fc800078e000c */
[----:B0----5:R-:W-:-:S05]  /*09c0*/  FFMA R17, R10, R6, R7 ;  /* 0x000000060a117223 */ /* 0x021fca0000000007 */
[----:B------:R2:W-:Y:S04]  /*09d0*/  STG.E desc[UR16][R2.64], R17 ;  /* 0x0000001102007986 */ /* 0x0005e8000c101910 */
[----:B------:R-:W3:Y:S04]  /*09e0*/  LDG.E R14, desc[UR16][R14.64] ;  /* 0x000000100e0e7981 */ /* 0x000ee8000c1e1900 */
[----:B------:R-:W3:Y:S01]  /*09f0*/  LDG.E R8, desc[UR16][R8.64+0x4] ;  /* 0x0000041008087981 */ /* 0x000ee2000c1e1900 */
[----:B------:R-:W-:Y:S01]  /*0a00*/  IADD3 R4, PT, PT, R4, 0x2, RZ ;  /* 0x0000000204047810 */ /* 0x000fe20007ffe0ff */
[----:B---3--:R-:W-:-:S05]  /*0a10*/  FFMA R7, R8, R14, R17 ;  /* 0x0000000e08077223 */ /* 0x008fca0000000011 */
[----:B------:R2:W-:Y:S02]  /*0a20*/  STG.E desc[UR16][R2.64], R7 ;  /* 0x0000000702007986 */ /* 0x0005e4000c101910 */
.L_x_5:
[----:B------:R-:W-:-:S04]  /*0a30*/  ULOP3.LUT UR4, UR18, 0x1, URZ, 0xc0, !UPT ;  /* 0x0000000112047892 */ /* 0x000fc8000f8ec0ff */
[----:B------:R-:W-:-:S06]  /*0a40*/  UISETP.NE.U32.AND UP0, UPT, UR4, 0x1, UPT ;  /* 0x000000010400788c */ /* 0x000fcc000bf05070 */
[----:B------:R-:W-:-:S13]  /*0a50*/  PLOP3.LUT P0, PT, PT, PT, UP0, 0x80, 0x8 ;  /* 0x000000000008781c */ /* 0x000fda0003f0f008 */
[----:B------:R-:W-:Y:S05]  /*0a60*/  @P0 EXIT ;  /* 0x000000000000094d */ /* 0x000fea0003800000 */
[----:B------:R-:W3:Y:S01]  /*0a70*/  LDC.64 R8, c[0x0][0x380] ;  /* 0x0000e000ff087b82 */ /* 0x000ee20000000a00 */
[----:B------:R-:W-:Y:S01]  /*0a80*/  IADD3 R5, PT, PT, R5, R4, RZ ;  /* 0x0000000405057210 */ /* 0x000fe20007ffe0ff */
[----:B------:R-:W-:-:S06]  /*0a90*/  IMAD R13, R4, UR18, R0 ;  /* 0x00000012040d7c24 */ /* 0x000fcc000f8e0200 */
[----:B------:R-:W4:Y:S01]  /*0aa0*/  LDC.64 R10, c[0x0][0x388] ;  /* 0x0000e200ff0a7b82 */ /* 0x000f220000000a00 */
[----:B---3--:R-:W-:-:S06]  /*0ab0*/  IMAD.WIDE.U32 R4, R5, 0x4, R8 ;  /* 0x0000000405047825 */ /* 0x008fcc00078e0008 */
[----:B------:R-:W0:Y:S01]  /*0ac0*/  LDG.E R4, desc[UR16][R4.64] ;  /* 0x0000001004047981 */ /* 0x000e22000c1e1900 */
[----:B----4-:R-:W-:-:S06]  /*0ad0*/  IMAD.WIDE R8, R13, 0x4, R10 ;  /* 0x000000040d087825 */ /* 0x010fcc00078e020a */
[----:B------:R-:W0:Y:S02]  /*0ae0*/  LDG.E R8, desc[UR16][R8.64] ;  /* 0x0000001008087981 */ /* 0x000e24000c1e1900 */
[----:B012--5:R-:W-:-:S05]  /*0af0*/  FFMA R7, R4, R8, R7 ;  /* 0x0000000804077223 */ /* 0x027fca0000000007 */
[----:B------:R-:W-:Y:S01]  /*0b00*/  STG.E desc[UR16][R2.64], R7 ;  /* 0x0000000702007986 */ /* 0x000fe2000c101910 */
[----:B------:R-:W-:Y:S05]  /*0b10*/  EXIT ;  /* 0x000000000000794d */ /* 0x000fea0003800000 */
.L_x_6:
        /* <DEDUP_REMOVED lines=14> */
.L_x_8:


//--------------------- .nv.shared.reserved.0     --------------------------
	.section	.nv.shared.reserved.0,"aw",@nobits
	.weak		__nv_reservedSMEM_offset_0_alias
	.size		__nv_reservedSMEM_offset_0_alias, 0, 64
	.other		__nv_reservedSMEM_offset_0_alias,@"STO_CUDA_RESERVED_SHARED STV_DEFAULT"
__nv_reservedSMEM_offset_0_alias:
	.zero		0
	.zero		64


//--------------------- .nv.constant0._Z16sparceMatrixMultPKiS0_PKfS2_Pfi --------------------------
	.section	.nv.constant0._Z16sparceMatrixMultPKiS0_PKfS2_Pfi,"a",@progbits
	.sectionflags	@""
	.align	4
.nv.constant0._Z16sparceMatrixMultPKiS0_PKfS2_Pfi:
	.zero		940


//--------------------- .nv.constant0._Z9matrixMulPKfS0_Pfi --------------------------
	.section	.nv.constant0._Z9matrixMulPKfS0_Pfi,"a",@progbits
	.sectionflags	@""
	.align	4
.nv.constant0._Z9matrixMulPKfS0_Pfi:
	.zero		924


//--------------------- SYMBOLS --------------------------

	.type		.nv.reservedSmem.offset0,@object
	.size		.nv.reservedSmem.offset0,0x4
